//
// Generated by NVIDIA NVVM Compiler
//
// Compiler Build ID: CL-36424714
// Cuda compilation tools, release 13.0, V13.0.88
// Based on NVVM 20.0.0
//

.version 9.0
.target sm_100
.address_size 64

	// .globl	_Z12squareKernelPiS_i

.visible .entry _Z12squareKernelPiS_i(
	.param .u64 .ptr .align 1 _Z12squareKernelPiS_i_param_0,
	.param .u64 .ptr .align 1 _Z12squareKernelPiS_i_param_1,
	.param .u32 _Z12squareKernelPiS_i_param_2
)
{
	.reg .pred 	%p<2>;
	.reg .b32 	%r<8>;
	.reg .b64 	%rd<8>;

	ld.param.u64 	%rd1, [_Z12squareKernelPiS_i_param_0];
	ld.param.u64 	%rd2, [_Z12squareKernelPiS_i_param_1];
	ld.param.u32 	%r2, [_Z12squareKernelPiS_i_param_2];
	mov.u32 	%r3, %ctaid.x;
	mov.u32 	%r4, %ntid.x;
	mov.u32 	%r5, %tid.x;
	mad.lo.s32 	%r1, %r3, %r4, %r5;
	setp.ge.s32 	%p1, %r1, %r2;
	@%p1 bra 	$L__BB0_2;
	cvta.to.global.u64 	%rd3, %rd1;
	cvta.to.global.u64 	%rd4, %rd2;
	mul.wide.s32 	%rd5, %r1, 4;
	add.s64 	%rd6, %rd3, %rd5;
	ld.global.u32 	%r6, [%rd6];
	mul.lo.s32 	%r7, %r6, %r6;
	add.s64 	%rd7, %rd4, %rd5;
	st.global.u32 	[%rd7], %r7;
$L__BB0_2:
	ret;

}


// ===== COMPILED SASS (sm_100) =====

	.target	sm_100

	.elftype	@"ET_EXEC"


//--------------------- .note.nv.tkinfo           --------------------------
	.section	.note.nv.tkinfo,"",@"SHT_NOTE"
	.sectionflags	@"SHF_NOTE_NV_TKINFO"
	.tkinfo
        /*0018*/ 	.word	0x00000002
        /*0030*/ 	.string	""
        /*0030*/ 	.string	"ptxas"
        /*0030*/ 	.string	"Cuda compilation tools, release 13.0, V13.0.88"
        /*0030*/ 	.string	"Build cuda_13.0.r13.0/compiler.36424714_0"
        /*0030*/ 	.string	"-arch sm_100 -m 64 "



//--------------------- .note.nv.cuinfo           --------------------------
	.section	.note.nv.cuinfo,"",@"SHT_NOTE"
	.sectionflags	@"SHF_NOTE_NV_CUINFO"
        /*0018*/ 	.short	0x0002
        /*001a*/ 	.short	0x0064
        /*001c*/ 	.short	0x0082
	.zero		2


//--------------------- .nv.info                  --------------------------
	.section	.nv.info,"",@"SHT_CUDA_INFO"
	.align	4


	//----- nvinfo : EIATTR_REGCOUNT
	.align		4
        /*0000*/ 	.byte	0x04, 0x2f
        /*0002*/ 	.short	(.L_1 - .L_0)
	.align		4
.L_0:
        /*0004*/ 	.word	index@(_Z12squareKernelPiS_i)
        /*0008*/ 	.word	0x0000000a


	//----- nvinfo : EIATTR_FRAME_SIZE
	.align		4
.L_1:
        /*000c*/ 	.byte	0x04, 0x11
        /*000e*/ 	.short	(.L_3 - .L_2)
	.align		4
.L_2:
        /*0010*/ 	.word	index@(_Z12squareKernelPiS_i)
        /*0014*/ 	.word	0x00000000


	//----- nvinfo : EIATTR_MIN_STACK_SIZE
	.align		4
.L_3:
        /*0018*/ 	.byte	0x04, 0x12
        /*001a*/ 	.short	(.L_5 - .L_4)
	.align		4
.L_4:
        /*001c*/ 	.word	index@(_Z12squareKernelPiS_i)
        /*0020*/ 	.word	0x00000000
.L_5:


//--------------------- .nv.compat                --------------------------
	.section	.nv.compat,"",@"SHT_CUDA_COMPAT_INFO"
	.align	4
        /*0000*/ 	.byte	0x02, 0x09, 0x00, 0x00, 0x02, 0x02, 0x01, 0x00, 0x02, 0x05, 0x05, 0x00, 0x03, 0x07, 0x01, 0x01
        /*0010*/ 	.byte	0x02, 0x03, 0x00, 0x00, 0x02, 0x06, 0x01, 0x00, 0x04, 0x0b, 0x08, 0x00, 0x09, 0x00, 0x00, 0x00
        /*0020*/ 	.byte	0x00, 0x00, 0x00, 0x00


//--------------------- .nv.info._Z12squareKernelPiS_i --------------------------
	.section	.nv.info._Z12squareKernelPiS_i,"",@"SHT_CUDA_INFO"
	.sectionflags	@""
	.align	4


	//----- nvinfo : EIATTR_CUDA_API_VERSION
	.align		4
        /*0000*/ 	.byte	0x04, 0x37
        /*0002*/ 	.short	(.L_7 - .L_6)
.L_6:
        /*0004*/ 	.word	0x00000082


	//----- nvinfo : EIATTR_KPARAM_INFO
	.align		4
.L_7:
        /*0008*/ 	.byte	0x04, 0x17
        /*000a*/ 	.short	(.L_9 - .L_8)
.L_8:
        /*000c*/ 	.word	0x00000000
        /*0010*/ 	.short	0x0002
        /*0012*/ 	.short	0x0010
        /*0014*/ 	.byte	0x00, 0xf0, 0x11, 0x00


	//----- nvinfo : EIATTR_KPARAM_INFO
	.align		4
.L_9:
        /*0018*/ 	.byte	0x04, 0x17
        /*001a*/ 	.short	(.L_11 - .L_10)
.L_10:
        /*001c*/ 	.word	0x00000000
        /*0020*/ 	.short	0x0001
        /*0022*/ 	.short	0x0008
        /*0024*/ 	.byte	0x00, 0xf5, 0x21, 0x00


	//----- nvinfo : EIATTR_KPARAM_INFO
	.align		4
.L_11:
        /*0028*/ 	.byte	0x04, 0x17
        /*002a*/ 	.short	(.L_13 - .L_12)
.L_12:
        /*002c*/ 	.word	0x00000000
        /*0030*/ 	.short	0x0000
        /*0032*/ 	.short	0x0000
        /*0034*/ 	.byte	0x00, 0xf5, 0x21, 0x00


	//----- nvinfo : EIATTR_SPARSE_MMA_MASK
	.align		4
.L_13:
        /*0038*/ 	.byte	0x03, 0x50
        /*003a*/ 	.short	0x0000


	//----- nvinfo : EIATTR_MAXREG_COUNT
	.align		4
        /*003c*/ 	.byte	0x03, 0x1b
        /*003e*/ 	.short	0x00ff


	//----- nvinfo : EIATTR_MERCURY_ISA_VERSION
	.align		4
        /*0040*/ 	.byte	0x03, 0x5f
        /*0042*/ 	.short	0x0101


	//----- nvinfo : EIATTR_VRC_CTA_INIT_COUNT
	.align		4
        /*0044*/ 	.byte	0x02, 0x4a
	.zero		1
	.zero		1


	//----- nvinfo : EIATTR_EXIT_INSTR_OFFSETS
	.align		4
        /*0048*/ 	.byte	0x04, 0x1c
        /*004a*/ 	.short	(.L_15 - .L_14)


	//   ....[0]....
.L_14:
        /*004c*/ 	.word	0x00000070


	//   ....[1]....
        /*0050*/ 	.word	0x00000100


	//----- nvinfo : EIATTR_CBANK_PARAM_SIZE
	.align		4
.L_15:
        /*0054*/ 	.byte	0x03, 0x19
        /*0056*/ 	.short	0x0014


	//----- nvinfo : EIATTR_PARAM_CBANK
	.align		4
        /*0058*/ 	.byte	0x04, 0x0a
        /*005a*/ 	.short	(.L_17 - .L_16)
	.align		4
.L_16:
        /*005c*/ 	.word	index@(.nv.constant0._Z12squareKernelPiS_i)
        /*0060*/ 	.short	0x0380
        /*0062*/ 	.short	0x0014


	//----- nvinfo : EIATTR_SW_WAR
	.align		4
.L_17:
        /*0064*/ 	.byte	0x04, 0x36
        /*0066*/ 	.short	(.L_19 - .L_18)
.L_18:
        /*0068*/ 	.word	0x00000008
.L_19:


//--------------------- .nv.callgraph             --------------------------
	.section	.nv.callgraph,"",@"SHT_CUDA_CALLGRAPH"
	.align	4
	.sectionentsize	8
	.align		4
        /*0000*/ 	.word	0x00000000
	.align		4
        /*0004*/ 	.word	0xffffffff
	.align		4
        /*0008*/ 	.word	0x00000000
	.align		4
        /*000c*/ 	.word	0xfffffffe
	.align		4
        /*0010*/ 	.word	0x00000000
	.align		4
        /*0014*/ 	.word	0xfffffffd
	.align		4
        /*0018*/ 	.word	0x00000000
	.align		4
        /*001c*/ 	.word	0xfffffffc


//--------------------- .text._Z12squareKernelPiS_i --------------------------
	.section	.text._Z12squareKernelPiS_i,"ax",@progbits
	.align	128
        .global         _Z12squareKernelPiS_i
        .type           _Z12squareKernelPiS_i,@function
        .size           _Z12squareKernelPiS_i,(.L_x_1 - _Z12squareKernelPiS_i)
        .other          _Z12squareKernelPiS_i,@"STO_CUDA_ENTRY STV_DEFAULT"
_Z12squareKernelPiS_i:
.text._Z12squareKernelPiS_i:
[----:B------:R-:W-:Y:S01]  /*0000*/  LDC R1, c[0x0][0x37c] ;  /* 0x0000df00ff017b82 */ /* 0x000fe20000000800 */
[----:B------:R-:W0:Y:S07]  /*0010*/  S2R R0, SR_TID.X ;  /* 0x0000000000007919 */ /* 0x000e2e0000002100 */
[----:B------:R-:W0:Y:S01]  /*0020*/  S2UR UR4, SR_CTAID.X ;  /* 0x00000000000479c3 */ /* 0x000e220000002500 */
[----:B------:R-:W1:Y:S07]  /*0030*/  LDCU UR5, c[0x0][0x390] ;  /* 0x00007200ff0577ac */ /* 0x000e6e0008000800 */
[----:B------:R-:W0:Y:S02]  /*0040*/  LDC R7, c[0x0][0x360] ;  /* 0x0000d800ff077b82 */ /* 0x000e240000000800 */
[----:B0-----:R-:W-:-:S05]  /*0050*/  IMAD R7, R7, UR4, R0 ;  /* 0x0000000407077c24 */ /* 0x001fca000f8e0200 */
[----:B-1----:R-:W-:-:S13]  /*0060*/  ISETP.GE.AND P0, PT, R7, UR5, PT ;  /* 0x0000000507007c0c */ /* 0x002fda000bf06270 */
[----:B------:R-:W-:Y:S05]  /*0070*/  @P0 EXIT ;  /* 0x000000000000094d */ /* 0x000fea0003800000 */
[----:B------:R-:W0:Y:S01]  /*0080*/  LDC.64 R2, c[0x0][0x380] ;  /* 0x0000e000ff027b82 */ /* 0x000e220000000a00 */
[----:B------:R-:W1:Y:S07]  /*0090*/  LDCU.64 UR4, c[0x0][0x358] ;  /* 0x00006b00ff0477ac */ /* 0x000e6e0008000a00 */
[----:B------:R-:W2:Y:S01]  /*00a0*/  LDC.64 R4, c[0x0][0x388] ;  /* 0x0000e200ff047b82 */ /* 0x000ea20000000a00 */
[----:B0-----:R-:W-:-:S06]  /*00b0*/  IMAD.WIDE R2, R7, 0x4, R2 ;  /* 0x0000000407027825 */ /* 0x001fcc00078e0202 */
[----:B-1----:R-:W3:Y:S01]  /*00c0*/  LDG.E R2, desc[UR4][R2.64] ;  /* 0x0000000402027981 */ /* 0x002ee2000c1e1900 */
[----:B--2---:R-:W-:-:S04]  /*00d0*/  IMAD.WIDE R4, R7, 0x4, R4 ;  /* 0x0000000407047825 */ /* 0x004fc800078e0204 */
[----:B---3--:R-:W-:-:S05]  /*00e0*/  IMAD R7, R2, R2, RZ ;  /* 0x0000000202077224 */ /* 0x008fca00078e02ff */
[----:B------:R-:W-:Y:S01]  /*00f0*/  STG.E desc[UR4][R4.64], R7 ;  /* 0x0000000704007986 */ /* 0x000fe2000c101904 */
[----:B------:R-:W-:Y:S05]  /*0100*/  EXIT ;  /* 0x000000000000794d */ /* 0x000fea0003800000 */
.L_x_0:
[----:B------:R-:W-:-:S00]  /*0110*/  BRA `(.L_x_0) ;  /* 0xfffffffc00fc7947 */ /* 0x000fc0000383ffff */
[----:B------:R-:W-:-:S00]  /*0120*/  NOP ;  /* 0x0000000000007918 */ /* 0x000fc00000000000 */
        /* <DEDUP_REMOVED lines=13> */
.L_x_1:


//--------------------- .nv.shared.reserved.0     --------------------------
	.section	.nv.shared.reserved.0,"aw",@nobits
	.weak		__nv_reservedSMEM_offset_0_alias
	.size		__nv_reservedSMEM_offset_0_alias, 0, 64
	.other		__nv_reservedSMEM_offset_0_alias,@"STO_CUDA_RESERVED_SHARED STV_DEFAULT"
__nv_reservedSMEM_offset_0_alias:
	.zero		0
	.zero		64


//--------------------- .nv.constant0._Z12squareKernelPiS_i --------------------------
	.section	.nv.constant0._Z12squareKernelPiS_i,"a",@progbits
	.sectionflags	@""
	.align	4
.nv.constant0._Z12squareKernelPiS_i:
	.zero		916


//--------------------- SYMBOLS --------------------------

	.type		.nv.reservedSmem.offset0,@object
	.size		.nv.reservedSmem.offset0,0x4
